	.headerflags	@"EF_CUDA_TEXMODE_UNIFIED EF_CUDA_64BIT_ADDRESS EF_CUDA_ACCELERATORS EF_CUDA_SM90 EF_CUDA_VIRTUAL_SM(EF_CUDA_SM90)"
	.elftype	@"ET_EXEC"


//--------------------- .nv.info                  --------------------------
	.section	.nv.info,"",@"SHT_CUDA_INFO"
	.align	4


	//----- nvinfo : EIATTR_REGCOUNT
	.align		4
        /*0000*/ 	.byte	0x04, 0x2f
        /*0002*/ 	.short	(.L_3 - .L_2)
	.align		4
.L_2:
        /*0004*/ 	.word	index@(triton_poi_fused__native_batch_norm_legit_no_training_leaky_relu_7)
        /*0008*/ 	.word	0x00000020


	//----- nvinfo : EIATTR_MIN_STACK_SIZE
	.align		4
.L_3:
        /*000c*/ 	.byte	0x04, 0x12
        /*000e*/ 	.short	(.L_5 - .L_4)
	.align		4
.L_4:
        /*0010*/ 	.word	index@(triton_poi_fused__native_batch_norm_legit_no_training_leaky_relu_7)
        /*0014*/ 	.word	0x00000000


	//----- nvinfo : EIATTR_FRAME_SIZE
	.align		4
.L_5:
        /*0018*/ 	.byte	0x04, 0x11
        /*001a*/ 	.short	(.L_7 - .L_6)
	.align		4
.L_6:
        /*001c*/ 	.word	index@(triton_poi_fused__native_batch_norm_legit_no_training_leaky_relu_7)
        /*0020*/ 	.word	0x00000000


	//----- nvinfo : EIATTR_MIN_STACK_SIZE
	.align		4
.L_7:
        /*0024*/ 	.byte	0x04, 0x12
        /*0026*/ 	.short	(.L_9 - .L_8)
	.align		4
.L_8:
        /*0028*/ 	.word	index@(triton_poi_fused__native_batch_norm_legit_no_training_leaky_relu_7)
        /*002c*/ 	.word	0x00000000
.L_9:


//--------------------- .nv.info.triton_poi_fused__native_batch_norm_legit_no_training_leaky_relu_7 --------------------------
	.section	.nv.info.triton_poi_fused__native_batch_norm_legit_no_training_leaky_relu_7,"",@"SHT_CUDA_INFO"
	.sectionflags	@""
	.align	4


	//----- nvinfo : EIATTR_CUDA_API_VERSION
	.align		4
        /*0000*/ 	.byte	0x04, 0x37
        /*0002*/ 	.short	(.L_11 - .L_10)
.L_10:
        /*0004*/ 	.word	0x0000007c


	//----- nvinfo : EIATTR_KPARAM_INFO
	.align		4
.L_11:
        /*0008*/ 	.byte	0x04, 0x17
        /*000a*/ 	.short	(.L_13 - .L_12)
.L_12:
        /*000c*/ 	.word	0x00000000
        /*0010*/ 	.short	0x0007
        /*0012*/ 	.short	0x0034
        /*0014*/ 	.byte	0x00, 0xf0, 0x11, 0x00


	//----- nvinfo : EIATTR_KPARAM_INFO
	.align		4
.L_13:
        /*0018*/ 	.byte	0x04, 0x17
        /*001a*/ 	.short	(.L_15 - .L_14)
.L_14:
        /*001c*/ 	.word	0x00000000
        /*0020*/ 	.short	0x0006
        /*0022*/ 	.short	0x0030
        /*0024*/ 	.byte	0x00, 0xf0, 0x11, 0x00


	//----- nvinfo : EIATTR_KPARAM_INFO
	.align		4
.L_15:
        /*0028*/ 	.byte	0x04, 0x17
        /*002a*/ 	.short	(.L_17 - .L_16)
.L_16:
        /*002c*/ 	.word	0x00000000
        /*0030*/ 	.short	0x0005
        /*0032*/ 	.short	0x0028
        /*0034*/ 	.byte	0x00, 0xf4, 0x21, 0x00


	//----- nvinfo : EIATTR_KPARAM_INFO
	.align		4
.L_17:
        /*0038*/ 	.byte	0x04, 0x17
        /*003a*/ 	.short	(.L_19 - .L_18)
.L_18:
        /*003c*/ 	.word	0x00000000
        /*0040*/ 	.short	0x0004
        /*0042*/ 	.short	0x0020
        /*0044*/ 	.byte	0x00, 0xf4, 0x21, 0x00


	//----- nvinfo : EIATTR_KPARAM_INFO
	.align		4
.L_19:
        /*0048*/ 	.byte	0x04, 0x17
        /*004a*/ 	.short	(.L_21 - .L_20)
.L_20:
        /*004c*/ 	.word	0x00000000
        /*0050*/ 	.short	0x0003
        /*0052*/ 	.short	0x0018
        /*0054*/ 	.byte	0x00, 0xf4, 0x21, 0x00


	//----- nvinfo : EIATTR_KPARAM_INFO
	.align		4
.L_21:
        /*0058*/ 	.byte	0x04, 0x17
        /*005a*/ 	.short	(.L_23 - .L_22)
.L_22:
        /*005c*/ 	.word	0x00000000
        /*0060*/ 	.short	0x0002
        /*0062*/ 	.short	0x0010
        /*0064*/ 	.byte	0x00, 0xf4, 0x21, 0x00


	//----- nvinfo : EIATTR_KPARAM_INFO
	.align		4
.L_23:
        /*0068*/ 	.byte	0x04, 0x17
        /*006a*/ 	.short	(.L_25 - .L_24)
.L_24:
        /*006c*/ 	.word	0x00000000
        /*0070*/ 	.short	0x0001
        /*0072*/ 	.short	0x0008
        /*0074*/ 	.byte	0x00, 0xf4, 0x21, 0x00


	//----- nvinfo : EIATTR_KPARAM_INFO
	.align		4
.L_25:
        /*0078*/ 	.byte	0x04, 0x17
        /*007a*/ 	.short	(.L_27 - .L_26)
.L_26:
        /*007c*/ 	.word	0x00000000
        /*0080*/ 	.short	0x0000
        /*0082*/ 	.short	0x0000
        /*0084*/ 	.byte	0x00, 0xf4, 0x21, 0x00


	//----- nvinfo : EIATTR_SPARSE_MMA_MASK
	.align		4
.L_27:
        /*0088*/ 	.byte	0x03, 0x50
        /*008a*/ 	.short	0x0000


	//----- nvinfo : EIATTR_MAXREG_COUNT
	.align		4
        /*008c*/ 	.byte	0x03, 0x1b
        /*008e*/ 	.short	0x00ff


	//----- nvinfo : EIATTR_EXIT_INSTR_OFFSETS
	.align		4
        /*0090*/ 	.byte	0x04, 0x1c
        /*0092*/ 	.short	(.L_29 - .L_28)


	//   ....[0]....
.L_28:
        /*0094*/ 	.word	0x00000890


	//   ....[1]....
        /*0098*/ 	.word	0x00000930


	//----- nvinfo : EIATTR_REQNTID
	.align		4
.L_29:
        /*009c*/ 	.byte	0x04, 0x10
        /*009e*/ 	.short	(.L_31 - .L_30)
.L_30:
        /*00a0*/ 	.word	0x00000080
        /*00a4*/ 	.word	0x00000001
        /*00a8*/ 	.word	0x00000001


	//----- nvinfo : EIATTR_CBANK_PARAM_SIZE
	.align		4
.L_31:
        /*00ac*/ 	.byte	0x03, 0x19
        /*00ae*/ 	.short	0x0038


	//----- nvinfo : EIATTR_PARAM_CBANK
	.align		4
        /*00b0*/ 	.byte	0x04, 0x0a
        /*00b2*/ 	.short	(.L_33 - .L_32)
	.align		4
.L_32:
        /*00b4*/ 	.word	index@(.nv.constant0.triton_poi_fused__native_batch_norm_legit_no_training_leaky_relu_7)
        /*00b8*/ 	.short	0x0210
        /*00ba*/ 	.short	0x0038


	//----- nvinfo : EIATTR_SW_WAR
	.align		4
.L_33:
        /*00bc*/ 	.byte	0x04, 0x36
        /*00be*/ 	.short	(.L_35 - .L_34)
.L_34:
        /*00c0*/ 	.word	0x00000008
.L_35:


//--------------------- .nv.callgraph             --------------------------
	.section	.nv.callgraph,"",@"SHT_CUDA_CALLGRAPH"
	.align	4
	.sectionentsize	8
	.align		4
        /*0000*/ 	.word	0x00000000
	.align		4
        /*0004*/ 	.word	0xffffffff
	.align		4
        /*0008*/ 	.word	0x00000000
	.align		4
        /*000c*/ 	.word	0xfffffffe
	.align		4
        /*0010*/ 	.word	0x00000000
	.align		4
        /*0014*/ 	.word	0xfffffffd
	.align		4
        /*0018*/ 	.word	0x00000000
	.align		4
        /*001c*/ 	.word	0xfffffffc


//--------------------- .nv.constant4             --------------------------
	.section	.nv.constant4,"a",@progbits
	.align	8
	.align		8
.nv.constant4:
        /*0000*/ 	.dword	_$_str
	.align		8
        /*0008*/ 	.dword	_$_str_$_2


//--------------------- .text.triton_poi_fused__native_batch_norm_legit_no_training_leaky_relu_7 --------------------------
	.section	.text.triton_poi_fused__native_batch_norm_legit_no_training_leaky_relu_7,"ax",@progbits
	.sectionflags	@"SHF_BARRIERS=1"
	.align	128
        .global         triton_poi_fused__native_batch_norm_legit_no_training_leaky_relu_7
        .type           triton_poi_fused__native_batch_norm_legit_no_training_leaky_relu_7,@function
        .size           triton_poi_fused__native_batch_norm_legit_no_training_leaky_relu_7,(.L_x_1 - triton_poi_fused__native_batch_norm_legit_no_training_leaky_relu_7)
        .other          triton_poi_fused__native_batch_norm_legit_no_training_leaky_relu_7,@"STO_CUDA_ENTRY STV_DEFAULT"
triton_poi_fused__native_batch_norm_legit_no_training_leaky_relu_7:
.text.triton_poi_fused__native_batch_norm_legit_no_training_leaky_relu_7:
[----:B------:R-:W0:Y:S01]  /*0000*/  LDC R1, c[0x0][0x28] ;  /* 0x00000a00ff017b82 */ /* 0x000e220000000800 */
[----:B------:R-:W1:Y:S07]  /*0010*/  S2R R6, SR_CTAID.X ;  /* 0x0000000000067919 */ /* 0x000e6e0000002500 */
[----:B------:R-:W2:Y:S01]  /*0020*/  LDC.64 R4, c[0x0][0x220] ;  /* 0x00008800ff047b82 */ /* 0x000ea20000000a00 */
[----:B------:R-:W-:Y:S01]  /*0030*/  HFMA2.MMA R7, -RZ, RZ, 0, 0 ;  /* 0x00000000ff077435 */ /* 0x000fe200000001ff */
[----:B------:R-:W-:Y:S01]  /*0040*/  ULDC.64 UR6, c[0x0][0x208] ;  /* 0x0000820000067ab9 */ /* 0x000fe20000000a00 */
[----:B------:R-:W3:Y:S01]  /*0050*/  S2R R0, SR_CTAID.Y ;  /* 0x0000000000007919 */ /* 0x000ee20000002600 */
[----:B------:R-:W4:Y:S04]  /*0060*/  S2R R22, SR_TID.X ;  /* 0x0000000000167919 */ /* 0x000f280000002100 */
[----:B------:R-:W5:Y:S08]  /*0070*/  LDC.64 R12, c[0x0][0x210] ;  /* 0x00008400ff0c7b82 */ /* 0x000f700000000a00 */
[----:B------:R-:W5:Y:S08]  /*0080*/  LDC.64 R20, c[0x0][0x218] ;  /* 0x00008600ff147b82 */ /* 0x000f700000000a00 */
[----:B------:R-:W5:Y:S01]  /*0090*/  LDC.64 R14, c[0x0][0x228] ;  /* 0x00008a00ff0e7b82 */ /* 0x000f620000000a00 */
[C---:B-1----:R-:W-:Y:S01]  /*00a0*/  ISETP.GE.AND P0, PT, R6.reuse, 0x80, PT ;  /* 0x000000800600780c */ /* 0x042fe20003f06270 */
[----:B--2---:R-:W-:-:S06]  /*00b0*/  IMAD.WIDE R4, R6, 0x4, R4 ;  /* 0x0000000406047825 */ /* 0x004fcc00078e0204 */
[----:B------:R-:W1:Y:S06]  /*00c0*/  LDC.64 R8, c[0x0][0x230] ;  /* 0x00008c00ff087b82 */ /* 0x000e6c0000000a00 */
[----:B------:R2:W5:Y:S01]  /*00d0*/  @!P0 LDG.E.EL R7, desc[UR6][R4.64] ;  /* 0x0000000604078981 */ /* 0x000562000c2e1900 */
[----:B---3--:R-:W-:Y:S01]  /*00e0*/  SHF.L.U32 R23, R0, 0xa, RZ ;  /* 0x0000000a00177819 */ /* 0x008fe200000006ff */
[----:B------:R-:W-:Y:S01]  /*00f0*/  HFMA2.MMA R28, -RZ, RZ, 0, 0 ;  /* 0x00000000ff1c7435 */ /* 0x000fe200000001ff */
[----:B------:R-:W-:Y:S02]  /*0100*/  MOV R2, RZ ;  /* 0x000000ff00027202 */ /* 0x000fe40000000f00 */
[----:B------:R-:W-:-:S02]  /*0110*/  CS2R R24, SRZ ;  /* 0x0000000000187805 */ /* 0x000fc4000001ff00 */
[----:B----4-:R-:W-:Y:S01]  /*0120*/  LOP3.LUT R3, R23, 0x7f, R22, 0xf8, !PT ;  /* 0x0000007f17037812 */ /* 0x010fe200078ef816 */
[----:B0----5:R-:W-:-:S03]  /*0130*/  IMAD.WIDE R20, R6, 0x4, R20 ;  /* 0x0000000406147825 */ /* 0x021fc600078e0214 */
[----:B------:R-:W-:Y:S02]  /*0140*/  LEA R3, R3, R6, 0x7 ;  /* 0x0000000603037211 */ /* 0x000fe400078e38ff */
[----:B--2---:R-:W-:Y:S02]  /*0150*/  CS2R R4, SRZ ;  /* 0x0000000000047805 */ /* 0x004fe4000001ff00 */
[----:B------:R-:W-:Y:S01]  /*0160*/  IADD3 R17, R3, 0x4000, RZ ;  /* 0x0000400003117810 */ /* 0x000fe20007ffe0ff */
[--C-:B------:R-:W-:Y:S01]  /*0170*/  IMAD.WIDE R18, R3, 0x4, R12.reuse ;  /* 0x0000000403127825 */ /* 0x100fe200078e020c */
[----:B------:R-:W-:Y:S02]  /*0180*/  IADD3 R11, R3, 0x8000, RZ ;  /* 0x00008000030b7810 */ /* 0x000fe40007ffe0ff */
[----:B------:R-:W2:Y:S01]  /*0190*/  @!P0 LDG.E.EL R5, desc[UR6][R20.64] ;  /* 0x0000000614058981 */ /* 0x000ea2000c2e1900 */
[----:B------:R-:W-:Y:S01]  /*01a0*/  IADD3 R27, R3, 0xc000, RZ ;  /* 0x0000c000031b7810 */ /* 0x000fe20007ffe0ff */
[----:B------:R-:W-:-:S02]  /*01b0*/  IMAD.WIDE R16, R17, 0x4, R12 ;  /* 0x0000000411107825 */ /* 0x000fc400078e020c */
[----:B------:R0:W2:Y:S02]  /*01c0*/  @!P0 LDG.E.EL R4, desc[UR6][R18.64] ;  /* 0x0000000612048981 */ /* 0x0000a4000c2e1900 */
[--C-:B------:R-:W-:Y:S02]  /*01d0*/  IMAD.WIDE R10, R11, 0x4, R12.reuse ;  /* 0x000000040b0a7825 */ /* 0x100fe400078e020c */
[----:B------:R-:W3:Y:S02]  /*01e0*/  @!P0 LDG.E.EL R2, desc[UR6][R16.64] ;  /* 0x0000000610028981 */ /* 0x000ee4000c2e1900 */
[----:B------:R-:W-:Y:S02]  /*01f0*/  IMAD.WIDE R26, R27, 0x4, R12 ;  /* 0x000000041b1a7825 */ /* 0x000fe400078e020c */
[----:B------:R4:W5:Y:S01]  /*0200*/  @!P0 LDG.E.EL R24, desc[UR6][R10.64] ;  /* 0x000000060a188981 */ /* 0x000962000c2e1900 */
[----:B0-----:R-:W-:-:S03]  /*0210*/  CS2R R18, SRZ ;  /* 0x0000000000127805 */ /* 0x001fc6000001ff00 */
[----:B------:R0:W2:Y:S01]  /*0220*/  @!P0 LDG.E.EL R28, desc[UR6][R26.64] ;  /* 0x000000061a1c8981 */ /* 0x0000a2000c2e1900 */
[----:B------:R-:W-:-:S04]  /*0230*/  IMAD.WIDE R14, R6, 0x4, R14 ;  /* 0x00000004060e7825 */ /* 0x000fc800078e020e */
[----:B-1----:R-:W-:Y:S01]  /*0240*/  IMAD.WIDE R8, R6, 0x4, R8 ;  /* 0x0000000406087825 */ /* 0x002fe200078e0208 */
[----:B------:R1:W5:Y:S04]  /*0250*/  @!P0 LDG.E.EL R25, desc[UR6][R14.64] ;  /* 0x000000060e198981 */ /* 0x000368000c2e1900 */
[----:B------:R1:W5:Y:S01]  /*0260*/  @!P0 LDG.E.EL R18, desc[UR6][R8.64] ;  /* 0x0000000608128981 */ /* 0x000362000c2e1900 */
[----:B----4-:R-:W-:Y:S02]  /*0270*/  IADD3 R11, R3, 0x10000, RZ ;  /* 0x00010000030b7810 */ /* 0x010fe40007ffe0ff */
[----:B------:R-:W-:Y:S02]  /*0280*/  IADD3 R17, R3, 0x14000, RZ ;  /* 0x0001400003117810 */ /* 0x000fe40007ffe0ff */
[----:B------:R-:W-:Y:S01]  /*0290*/  IADD3 R29, R3, 0x18000, RZ ;  /* 0x00018000031d7810 */ /* 0x000fe20007ffe0ff */
[----:B0-----:R-:W-:Y:S01]  /*02a0*/  HFMA2.MMA R26, -RZ, RZ, 0, 0 ;  /* 0x00000000ff1a7435 */ /* 0x001fe200000001ff */
[----:B------:R-:W-:Y:S01]  /*02b0*/  IADD3 R3, R3, 0x1c000, RZ ;  /* 0x0001c00003037810 */ /* 0x000fe20007ffe0ff */
[----:B------:R-:W-:Y:S01]  /*02c0*/  IMAD.WIDE R20, R11, 0x4, R12 ;  /* 0x000000040b147825 */ /* 0x000fe200078e020c */
[----:B-1----:R-:W-:-:S03]  /*02d0*/  MOV R14, RZ ;  /* 0x000000ff000e7202 */ /* 0x002fc60000000f00 */
[--C-:B------:R-:W-:Y:S01]  /*02e0*/  IMAD.WIDE R10, R17, 0x4, R12.reuse ;  /* 0x00000004110a7825 */ /* 0x100fe200078e020c */
[----:B------:R-:W4:Y:S03]  /*02f0*/  @!P0 LDG.E.EL R19, desc[UR6][R20.64] ;  /* 0x0000000614138981 */ /* 0x000f26000c2e1900 */
[----:B------:R-:W-:-:S04]  /*0300*/  IMAD.WIDE R16, R29, 0x4, R12 ;  /* 0x000000041d107825 */ /* 0x000fc800078e020c */
[----:B------:R-:W-:Y:S01]  /*0310*/  IMAD.WIDE R12, R3, 0x4, R12 ;  /* 0x00000004030c7825 */ /* 0x000fe200078e020c */
[----:B------:R-:W-:Y:S01]  /*0320*/  MOV R3, RZ ;  /* 0x000000ff00037202 */ /* 0x000fe20000000f00 */
[----:B------:R-:W4:Y:S04]  /*0330*/  @!P0 LDG.E.EL R26, desc[UR6][R16.64] ;  /* 0x00000006101a8981 */ /* 0x000f28000c2e1900 */
[----:B------:R0:W4:Y:S04]  /*0340*/  @!P0 LDG.E.EL R14, desc[UR6][R12.64] ;  /* 0x000000060c0e8981 */ /* 0x000128000c2e1900 */
[----:B------:R1:W4:Y:S01]  /*0350*/  @!P0 LDG.E.EL R3, desc[UR6][R10.64] ;  /* 0x000000060a038981 */ /* 0x000322000c2e1900 */
[----:B------:R-:W-:Y:S01]  /*0360*/  HFMA2.MMA R15, -RZ, RZ, 1.625, 0 ;  /* 0x3e800000ff0f7435 */ /* 0x000fe200000001ff */
[----:B------:R-:W0:Y:S01]  /*0370*/  S2UR UR5, SR_CgaCtaId ;  /* 0x00000000000579c3 */ /* 0x000e220000008800 */
[----:B------:R-:W-:-:S02]  /*0380*/  UMOV UR4, 0x400 ;  /* 0x0000040000047882 */ /* 0x000fc40000000000 */
[----:B0-----:R-:W-:Y:S01]  /*0390*/  UPRMT UR4, UR5, 0x654, UR4 ;  /* 0x0000065405047896 */ /* 0x001fe20008000004 */
[----:B------:R-:W-:-:S04]  /*03a0*/  FADD R8, R7, 9.9999997473787516356e-06 ;  /* 0x3727c5ac07087421 */ /* 0x000fc80000000000 */
[----:B------:R-:W0:Y:S02]  /*03b0*/  MUFU.SQRT R9, R8 ;  /* 0x0000000800097308 */ /* 0x000e240000002000 */
[C---:B0-----:R-:W-:Y:S02]  /*03c0*/  FSETP.GT.AND P1, PT, R9.reuse, 8.50705917302346158658e+37, PT ;  /* 0x7e8000000900780b */ /* 0x041fe40003f24000 */
[----:B------:R-:W-:-:S11]  /*03d0*/  FSETP.GEU.AND P2, PT, R9, 1.175494350822287508e-38, PT ;  /* 0x008000000900780b */ /* 0x000fd60003f4e000 */
[----:B------:R-:W-:-:S04]  /*03e0*/  @P1 FMUL R9, R9, 0.25 ;  /* 0x3e80000009091820 */ /* 0x000fc80000400000 */
[----:B------:R-:W-:-:S04]  /*03f0*/  @!P2 FMUL R9, R9, 16777216 ;  /* 0x4b8000000909a820 */ /* 0x000fc80000400000 */
[----:B------:R-:W0:Y:S01]  /*0400*/  MUFU.RCP R7, R9 ;  /* 0x0000000900077308 */ /* 0x000e220000001000 */
[----:B------:R-:W-:Y:S01]  /*0410*/  FSEL R12, R15, 1, P1 ;  /* 0x3f8000000f0c7808 */ /* 0x000fe20000800000 */
[----:B--2---:R-:W-:-:S04]  /*0420*/  FADD R4, -R5, R4 ;  /* 0x0000000405047221 */ /* 0x004fc80000000100 */
[----:B------:R-:W-:Y:S01]  /*0430*/  @!P2 FMUL R12, R12, 16777216 ;  /* 0x4b8000000c0ca820 */ /* 0x000fe20000400000 */
[C---:B---3--:R-:W-:Y:S01]  /*0440*/  FADD R2, -R5.reuse, R2 ;  /* 0x0000000205027221 */ /* 0x048fe20000000100 */
[C---:B-----5:R-:W-:Y:S01]  /*0450*/  FADD R24, -R5.reuse, R24 ;  /* 0x0000001805187221 */ /* 0x060fe20000000100 */
[----:B------:R-:W-:Y:S01]  /*0460*/  FADD R28, -R5, R28 ;  /* 0x0000001c051c7221 */ /* 0x000fe20000000100 */
[----:B0-----:R-:W-:-:S04]  /*0470*/  FMUL R7, R7, R12 ;  /* 0x0000000c07077220 */ /* 0x001fc80000400000 */
[C---:B------:R-:W-:Y:S01]  /*0480*/  FMUL R15, R7.reuse, R4 ;  /* 0x00000004070f7220 */ /* 0x040fe20000400000 */
[C---:B------:R-:W-:Y:S01]  /*0490*/  FMUL R13, R7.reuse, R2 ;  /* 0x00000002070d7220 */ /* 0x040fe20000400000 */
[C---:B-1----:R-:W-:Y:S01]  /*04a0*/  FMUL R11, R7.reuse, R24 ;  /* 0x00000018070b7220 */ /* 0x042fe20000400000 */
[----:B------:R-:W-:Y:S01]  /*04b0*/  FMUL R9, R7, R28 ;  /* 0x0000001c07097220 */ /* 0x000fe20000400000 */
[-CC-:B------:R-:W-:Y:S01]  /*04c0*/  FFMA R15, R15, R25.reuse, R18.reuse ;  /* 0x000000190f0f7223 */ /* 0x180fe20000000012 */
[-CC-:B------:R-:W-:Y:S01]  /*04d0*/  FFMA R13, R13, R25.reuse, R18.reuse ;  /* 0x000000190d0d7223 */ /* 0x180fe20000000012 */
[-CC-:B------:R-:W-:Y:S01]  /*04e0*/  FFMA R17, R11, R25.reuse, R18.reuse ;  /* 0x000000190b117223 */ /* 0x180fe20000000012 */
[----:B------:R-:W-:Y:S02]  /*04f0*/  FFMA R21, R9, R25, R18 ;  /* 0x0000001909157223 */ /* 0x000fe40000000012 */
[----:B------:R-:W-:Y:S02]  /*0500*/  FSETP.GT.AND P4, PT, R15, RZ, PT ;  /* 0x000000ff0f00720b */ /* 0x000fe40003f84000 */
[----:B------:R-:W-:-:S02]  /*0510*/  FSETP.GT.AND P3, PT, R13, RZ, PT ;  /* 0x000000ff0d00720b */ /* 0x000fc40003f64000 */
[----:B------:R-:W-:Y:S02]  /*0520*/  FSETP.GT.AND P2, PT, R17, RZ, PT ;  /* 0x000000ff1100720b */ /* 0x000fe40003f44000 */
[----:B------:R-:W-:Y:S02]  /*0530*/  FSETP.GT.AND P1, PT, R21, RZ, PT ;  /* 0x000000ff1500720b */ /* 0x000fe40003f24000 */
[----:B------:R-:W-:-:S04]  /*0540*/  LOP3.LUT R4, R22, 0x7f, RZ, 0xc0, !PT ;  /* 0x0000007f16047812 */ /* 0x000fc800078ec0ff */
[----:B------:R-:W-:Y:S01]  /*0550*/  LEA R4, R4, UR4, 0x2 ;  /* 0x0000000404047c11 */ /* 0x000fe2000f8e10ff */
[----:B------:R-:W-:Y:S02]  /*0560*/  @!P4 FMUL R15, R15, 0.20000000298023223877 ;  /* 0x3e4ccccd0f0fc820 */ /* 0x000fe40000400000 */
[----:B------:R-:W-:Y:S02]  /*0570*/  @!P3 FMUL R13, R13, 0.20000000298023223877 ;  /* 0x3e4ccccd0d0db820 */ /* 0x000fe40000400000 */
[----:B------:R-:W-:Y:S02]  /*0580*/  @!P2 FMUL R17, R17, 0.20000000298023223877 ;  /* 0x3e4ccccd1111a820 */ /* 0x000fe40000400000 */
[----:B------:R-:W-:Y:S01]  /*0590*/  @!P1 FMUL R21, R21, 0.20000000298023223877 ;  /* 0x3e4ccccd15159820 */ /* 0x000fe20000400000 */
[----:B------:R-:W-:Y:S04]  /*05a0*/  STS [R4], R15 ;  /* 0x0000000f04007388 */ /* 0x000fe80000000800 */
[----:B------:R0:W-:Y:S04]  /*05b0*/  STS [R4+0x200], R13 ;  /* 0x0002000d04007388 */ /* 0x0001e80000000800 */
[----:B------:R1:W-:Y:S04]  /*05c0*/  STS [R4+0x400], R17 ;  /* 0x0004001104007388 */ /* 0x0003e80000000800 */
[----:B------:R-:W-:Y:S01]  /*05d0*/  STS [R4+0x600], R21 ;  /* 0x0006001504007388 */ /* 0x000fe20000000800 */
[----:B------:R-:W-:Y:S01]  /*05e0*/  SHF.L.U32 R22, R22, 0x2, RZ ;  /* 0x0000000216167819 */ /* 0x000fe200000006ff */
[C---:B----4-:R-:W-:Y:S01]  /*05f0*/  FADD R16, -R5.reuse, R19 ;  /* 0x0000001305107221 */ /* 0x050fe20000000100 */
[----:B------:R-:W-:-:S02]  /*0600*/  FADD R20, -R5, R14 ;  /* 0x0000000e05147221 */ /* 0x000fc40000000100 */
[----:B------:R-:W-:Y:S01]  /*0610*/  LOP3.LUT R22, R22, 0x1fc, RZ, 0xc0, !PT ;  /* 0x000001fc16167812 */ /* 0x000fe200078ec0ff */
[C---:B------:R-:W-:Y:S01]  /*0620*/  FADD R26, -R5.reuse, R26 ;  /* 0x0000001a051a7221 */ /* 0x040fe20000000100 */
[----:B------:R-:W-:Y:S02]  /*0630*/  FADD R14, -R5, R3 ;  /* 0x00000003050e7221 */ /* 0x000fe40000000100 */
[----:B------:R-:W-:Y:S01]  /*0640*/  LEA R12, R22, UR4, 0x2 ;  /* 0x00000004160c7c11 */ /* 0x000fe2000f8e10ff */
[----:B------:R-:W-:Y:S01]  /*0650*/  BAR.SYNC.DEFER_BLOCKING 0x0 ;  /* 0x0000000000007b1d */ /* 0x000fe20000010000 */
[C---:B0-----:R-:W-:Y:S01]  /*0660*/  FMUL R13, R7.reuse, R20 ;  /* 0x00000014070d7220 */ /* 0x041fe20000400000 */
[C---:B------:R-:W-:Y:S01]  /*0670*/  FMUL R15, R7.reuse, R26 ;  /* 0x0000001a070f7220 */ /* 0x040fe20000400000 */
[C---:B-1----:R-:W-:Y:S01]  /*0680*/  FMUL R17, R7.reuse, R16 ;  /* 0x0000001007117220 */ /* 0x042fe20000400000 */
[----:B------:R-:W-:Y:S01]  /*0690*/  FMUL R7, R7, R14 ;  /* 0x0000000e07077220 */ /* 0x000fe20000400000 */
[-CC-:B------:R-:W-:Y:S01]  /*06a0*/  FFMA R13, R13, R25.reuse, R18.reuse ;  /* 0x000000190d0d7223 */ /* 0x180fe20000000012 */
[-CC-:B------:R-:W-:Y:S01]  /*06b0*/  FFMA R19, R15, R25.reuse, R18.reuse ;  /* 0x000000190f137223 */ /* 0x180fe20000000012 */
[-CC-:B------:R-:W-:Y:S01]  /*06c0*/  FFMA R17, R17, R25.reuse, R18.reuse ;  /* 0x0000001911117223 */ /* 0x180fe20000000012 */
[----:B------:R-:W-:-:S02]  /*06d0*/  FFMA R15, R7, R25, R18 ;  /* 0x00000019070f7223 */ /* 0x000fc40000000012 */
[----:B------:R-:W-:Y:S02]  /*06e0*/  FSETP.GT.AND P1, PT, R13, RZ, PT ;  /* 0x000000ff0d00720b */ /* 0x000fe40003f24000 */
[----:B------:R-:W-:Y:S02]  /*06f0*/  FSETP.GT.AND P4, PT, R17, RZ, PT ;  /* 0x000000ff1100720b */ /* 0x000fe40003f84000 */
[----:B------:R-:W-:Y:S02]  /*0700*/  FSETP.GT.AND P2, PT, R19, RZ, PT ;  /* 0x000000ff1300720b */ /* 0x000fe40003f44000 */
[----:B------:R-:W-:Y:S01]  /*0710*/  FSETP.GT.AND P3, PT, R15, RZ, PT ;  /* 0x000000ff0f00720b */ /* 0x000fe20003f64000 */
[----:B------:R-:W0:Y:S01]  /*0720*/  LDS.128 R8, [R12] ;  /* 0x000000000c087984 */ /* 0x000e220000000c00 */
[----:B------:R-:W-:-:S04]  /*0730*/  LOP3.LUT R23, R22, R23, RZ, 0xfc, !PT ;  /* 0x0000001716177212 */ /* 0x000fc800078efcff */
[----:B------:R-:W-:-:S03]  /*0740*/  SHF.R.S32.HI R2, RZ, 0x1f, R23 ;  /* 0x0000001fff027819 */ /* 0x000fc60000011417 */
[----:B------:R-:W-:Y:S01]  /*0750*/  @!P4 FMUL R17, R17, 0.20000000298023223877 ;  /* 0x3e4ccccd1111c820 */ /* 0x000fe20000400000 */
[----:B------:R-:W-:Y:S01]  /*0760*/  BAR.SYNC.DEFER_BLOCKING 0x0 ;  /* 0x0000000000007b1d */ /* 0x000fe20000010000 */
[----:B------:R-:W-:Y:S01]  /*0770*/  @!P2 FMUL R19, R19, 0.20000000298023223877 ;  /* 0x3e4ccccd1313a820 */ /* 0x000fe20000400000 */
[----:B------:R-:W-:Y:S01]  /*0780*/  LEA.HI R5, R2, R23, RZ, 0x8 ;  /* 0x0000001702057211 */ /* 0x000fe200078f40ff */
[----:B------:R-:W-:Y:S01]  /*0790*/  @!P3 FMUL R15, R15, 0.20000000298023223877 ;  /* 0x3e4ccccd0f0fb820 */ /* 0x000fe20000400000 */
[----:B------:R-:W-:-:S04]  /*07a0*/  @!P1 FMUL R13, R13, 0.20000000298023223877 ;  /* 0x3e4ccccd0d0d9820 */ /* 0x000fc80000400000 */
[----:B------:R-:W1:Y:S01]  /*07b0*/  LDC.64 R2, c[0x0][0x238] ;  /* 0x00008e00ff027b82 */ /* 0x000e620000000a00 */
[C---:B------:R-:W-:Y:S02]  /*07c0*/  LOP3.LUT R14, R5.reuse, 0xffffff00, RZ, 0xc0, !PT ;  /* 0xffffff00050e7812 */ /* 0x040fe400078ec0ff */
[----:B------:R-:W-:Y:S02]  /*07d0*/  SHF.L.U32 R5, R5, 0x7, RZ ;  /* 0x0000000705057819 */ /* 0x000fe400000006ff */
[----:B------:R-:W-:Y:S02]  /*07e0*/  IADD3 R7, R23, -R14, RZ ;  /* 0x8000000e17077210 */ /* 0x000fe40007ffe0ff */
[----:B------:R-:W-:Y:S01]  /*07f0*/  LOP3.LUT R5, R5, 0xffff8000, RZ, 0xc0, !PT ;  /* 0xffff800005057812 */ /* 0x000fe200078ec0ff */
[----:B------:R2:W-:Y:S04]  /*0800*/  STS [R4], R17 ;  /* 0x0000001104007388 */ /* 0x0005e80000000800 */
[----:B------:R2:W-:Y:S04]  /*0810*/  STS [R4+0x200], R15 ;  /* 0x0002000f04007388 */ /* 0x0005e80000000800 */
[----:B------:R2:W-:Y:S04]  /*0820*/  STS [R4+0x400], R19 ;  /* 0x0004001304007388 */ /* 0x0005e80000000800 */
[----:B------:R2:W-:Y:S01]  /*0830*/  STS [R4+0x600], R13 ;  /* 0x0006000d04007388 */ /* 0x0005e20000000800 */
[----:B------:R-:W-:-:S04]  /*0840*/  LEA R14, R6, R7, 0x8 ;  /* 0x00000007060e7211 */ /* 0x000fc800078e40ff */
[----:B------:R-:W-:-:S05]  /*0850*/  IADD3 R5, R14, R5, RZ ;  /* 0x000000050e057210 */ /* 0x000fca0007ffe0ff */
[----:B-1----:R-:W-:Y:S01]  /*0860*/  IMAD.WIDE R6, R5, 0x4, R2 ;  /* 0x0000000405067825 */ /* 0x002fe200078e0202 */
[----:B------:R-:W-:Y:S06]  /*0870*/  BAR.SYNC.DEFER_BLOCKING 0x0 ;  /* 0x0000000000007b1d */ /* 0x000fec0000010000 */
[----:B0-----:R2:W-:Y:S01]  /*0880*/  @!P0 STG.E.128 desc[UR6][R6.64], R8 ;  /* 0x0000000806008986 */ /* 0x0015e2000c101d06 */
[----:B------:R-:W-:Y:S05]  /*0890*/  @P0 EXIT ;  /* 0x000000000000094d */ /* 0x000fea0003800000 */
[----:B--2---:R-:W0:Y:S01]  /*08a0*/  LDS.128 R4, [R12] ;  /* 0x000000000c047984 */ /* 0x004e220000000c00 */
[----:B------:R-:W-:-:S04]  /*08b0*/  SHF.R.S32.HI R0, RZ, 0x15, R0 ;  /* 0x00000015ff007819 */ /* 0x000fc80000011400 */
[----:B------:R-:W-:-:S04]  /*08c0*/  SGXT R0, R0, 0x1 ;  /* 0x000000010000781a */ /* 0x000fc80000000200 */
[----:B------:R-:W-:-:S04]  /*08d0*/  LEA.HI R0, R0, R23, RZ, 0x8 ;  /* 0x0000001700007211 */ /* 0x000fc800078f40ff */
[----:B------:R-:W-:-:S04]  /*08e0*/  LEA R0, R0, 0x10000, 0x7 ;  /* 0x0001000000007811 */ /* 0x000fc800078e38ff */
[----:B------:R-:W-:-:S04]  /*08f0*/  LOP3.LUT R9, R0, 0xffff8000, RZ, 0xc0, !PT ;  /* 0xffff800000097812 */ /* 0x000fc800078ec0ff */
[----:B------:R-:W-:-:S05]  /*0900*/  IADD3 R9, R14, R9, RZ ;  /* 0x000000090e097210 */ /* 0x000fca0007ffe0ff */
[----:B------:R-:W-:-:S05]  /*0910*/  IMAD.WIDE R2, R9, 0x4, R2 ;  /* 0x0000000409027825 */ /* 0x000fca00078e0202 */
[----:B0-----:R-:W-:Y:S01]  /*0920*/  STG.E.128 desc[UR6][R2.64], R4 ;  /* 0x0000000402007986 */ /* 0x001fe2000c101d06 */
[----:B------:R-:W-:Y:S05]  /*0930*/  EXIT ;  /* 0x000000000000794d */ /* 0x000fea0003800000 */
.L_x_0:
[----:B------:R-:W-:-:S00]  /*0940*/  BRA `(.L_x_0) ;  /* 0xfffffffc00fc7947 */ /* 0x000fc0000383ffff */
[----:B------:R-:W-:-:S00]  /*0950*/  NOP ;  /* 0x0000000000007918 */ /* 0x000fc00000000000 */
        /* <DEDUP_REMOVED lines=10> */
.L_x_1:


//--------------------- .nv.global.init           --------------------------
	.section	.nv.global.init,"aw",@progbits
.nv.global.init:
	.type		_$_str,@object
	.size		_$_str,(_$_str_$_2 - _$_str)
_$_str:
        /*0000*/ 	.byte	0x5f, 0x5f, 0x43, 0x55, 0x44, 0x41, 0x5f, 0x46, 0x54, 0x5a, 0x00
	.type		_$_str_$_2,@object
	.size		_$_str_$_2,(.L_1 - _$_str_$_2)
_$_str_$_2:
        /*000b*/ 	.byte	0x5f, 0x5f, 0x43, 0x55, 0x44, 0x41, 0x5f, 0x50, 0x52, 0x45, 0x43, 0x5f, 0x53, 0x51, 0x52, 0x54
        /*001b*/ 	.byte	0x00
.L_1:


//--------------------- .nv.shared.triton_poi_fused__native_batch_norm_legit_no_training_leaky_relu_7 --------------------------
	.section	.nv.shared.triton_poi_fused__native_batch_norm_legit_no_training_leaky_relu_7,"aw",@nobits
	.sectionflags	@""
	.align	16
	.zero		1024


//--------------------- .nv.constant0.triton_poi_fused__native_batch_norm_legit_no_training_leaky_relu_7 --------------------------
	.section	.nv.constant0.triton_poi_fused__native_batch_norm_legit_no_training_leaky_relu_7,"a",@progbits
	.sectionflags	@""
	.align	4
.nv.constant0.triton_poi_fused__native_batch_norm_legit_no_training_leaky_relu_7:
	.zero		584
